//
// Generated by NVIDIA NVVM Compiler
//
// Compiler Build ID: CL-36424714
// Cuda compilation tools, release 13.0, V13.0.88
// Based on NVVM 20.0.0
//

.version 9.0
.target sm_100
.address_size 64

	// .globl	_Z16retrieval_kernelPKfS0_PfPKiS3_iii
.extern .shared .align 16 .b8 q_and_key[];

.visible .entry _Z16retrieval_kernelPKfS0_PfPKiS3_iii(
	.param .u64 .ptr .align 1 _Z16retrieval_kernelPKfS0_PfPKiS3_iii_param_0,
	.param .u64 .ptr .align 1 _Z16retrieval_kernelPKfS0_PfPKiS3_iii_param_1,
	.param .u64 .ptr .align 1 _Z16retrieval_kernelPKfS0_PfPKiS3_iii_param_2,
	.param .u64 .ptr .align 1 _Z16retrieval_kernelPKfS0_PfPKiS3_iii_param_3,
	.param .u64 .ptr .align 1 _Z16retrieval_kernelPKfS0_PfPKiS3_iii_param_4,
	.param .u32 _Z16retrieval_kernelPKfS0_PfPKiS3_iii_param_5,
	.param .u32 _Z16retrieval_kernelPKfS0_PfPKiS3_iii_param_6,
	.param .u32 _Z16retrieval_kernelPKfS0_PfPKiS3_iii_param_7
)
{
	.reg .pred 	%p<7>;
	.reg .b32 	%r<24>;
	.reg .b32 	%f<42>;
	.reg .b64 	%rd<43>;

	ld.param.u64 	%rd20, [_Z16retrieval_kernelPKfS0_PfPKiS3_iii_param_0];
	ld.param.u64 	%rd21, [_Z16retrieval_kernelPKfS0_PfPKiS3_iii_param_1];
	ld.param.u64 	%rd17, [_Z16retrieval_kernelPKfS0_PfPKiS3_iii_param_2];
	ld.param.u64 	%rd18, [_Z16retrieval_kernelPKfS0_PfPKiS3_iii_param_3];
	ld.param.u64 	%rd19, [_Z16retrieval_kernelPKfS0_PfPKiS3_iii_param_4];
	ld.param.u32 	%r11, [_Z16retrieval_kernelPKfS0_PfPKiS3_iii_param_5];
	ld.param.u32 	%r12, [_Z16retrieval_kernelPKfS0_PfPKiS3_iii_param_7];
	cvta.to.global.u64 	%rd1, %rd21;
	cvta.to.global.u64 	%rd2, %rd20;
	mov.u32 	%r13, %ctaid.x;
	mov.u32 	%r14, %ntid.x;
	mov.u32 	%r15, %tid.x;
	mad.lo.s32 	%r1, %r13, %r14, %r15;
	setp.ge.s32 	%p1, %r1, %r12;
	@%p1 bra 	$L__BB0_9;
	cvta.to.global.u64 	%rd22, %rd18;
	cvta.to.global.u64 	%rd23, %rd19;
	mul.wide.s32 	%rd24, %r1, 4;
	add.s64 	%rd25, %rd22, %rd24;
	ld.global.nc.u32 	%r16, [%rd25];
	add.s64 	%rd26, %rd23, %rd24;
	ld.global.nc.u32 	%r17, [%rd26];
	mul.lo.s32 	%r18, %r17, %r11;
	cvt.s64.s32 	%rd3, %r18;
	mul.lo.s32 	%r19, %r16, %r11;
	cvt.s64.s32 	%rd4, %r19;
	setp.lt.s32 	%p2, %r11, 1;
	mov.f32 	%f41, 0f00000000;
	@%p2 bra 	$L__BB0_8;
	and.b32  	%r2, %r11, 7;
	setp.lt.u32 	%p3, %r11, 8;
	mov.f32 	%f41, 0f00000000;
	mov.b32 	%r22, 0;
	@%p3 bra 	$L__BB0_5;
	and.b32  	%r22, %r11, 2147483640;
	neg.s32 	%r21, %r22;
	shl.b64 	%rd27, %rd3, 2;
	add.s64 	%rd28, %rd27, %rd2;
	add.s64 	%rd40, %rd28, 16;
	shl.b64 	%rd29, %rd4, 2;
	add.s64 	%rd30, %rd29, %rd1;
	add.s64 	%rd39, %rd30, 16;
	mov.f32 	%f41, 0f00000000;
$L__BB0_4:
	.pragma "nounroll";
	ld.global.nc.f32 	%f12, [%rd40+-16];
	ld.global.nc.f32 	%f13, [%rd39+-16];
	fma.rn.f32 	%f14, %f12, %f13, %f41;
	ld.global.nc.f32 	%f15, [%rd40+-12];
	ld.global.nc.f32 	%f16, [%rd39+-12];
	fma.rn.f32 	%f17, %f15, %f16, %f14;
	ld.global.nc.f32 	%f18, [%rd40+-8];
	ld.global.nc.f32 	%f19, [%rd39+-8];
	fma.rn.f32 	%f20, %f18, %f19, %f17;
	ld.global.nc.f32 	%f21, [%rd40+-4];
	ld.global.nc.f32 	%f22, [%rd39+-4];
	fma.rn.f32 	%f23, %f21, %f22, %f20;
	ld.global.nc.f32 	%f24, [%rd40];
	ld.global.nc.f32 	%f25, [%rd39];
	fma.rn.f32 	%f26, %f24, %f25, %f23;
	ld.global.nc.f32 	%f27, [%rd40+4];
	ld.global.nc.f32 	%f28, [%rd39+4];
	fma.rn.f32 	%f29, %f27, %f28, %f26;
	ld.global.nc.f32 	%f30, [%rd40+8];
	ld.global.nc.f32 	%f31, [%rd39+8];
	fma.rn.f32 	%f32, %f30, %f31, %f29;
	ld.global.nc.f32 	%f33, [%rd40+12];
	ld.global.nc.f32 	%f34, [%rd39+12];
	fma.rn.f32 	%f41, %f33, %f34, %f32;
	add.s32 	%r21, %r21, 8;
	add.s64 	%rd40, %rd40, 32;
	add.s64 	%rd39, %rd39, 32;
	setp.ne.s32 	%p4, %r21, 0;
	@%p4 bra 	$L__BB0_4;
$L__BB0_5:
	setp.eq.s32 	%p5, %r2, 0;
	@%p5 bra 	$L__BB0_8;
	cvt.u64.u32 	%rd31, %r22;
	add.s64 	%rd32, %rd4, %rd31;
	shl.b64 	%rd33, %rd32, 2;
	add.s64 	%rd42, %rd1, %rd33;
	add.s64 	%rd34, %rd3, %rd31;
	shl.b64 	%rd35, %rd34, 2;
	add.s64 	%rd41, %rd2, %rd35;
	neg.s32 	%r23, %r2;
$L__BB0_7:
	.pragma "nounroll";
	ld.global.nc.f32 	%f35, [%rd41];
	ld.global.nc.f32 	%f36, [%rd42];
	fma.rn.f32 	%f41, %f35, %f36, %f41;
	add.s64 	%rd42, %rd42, 4;
	add.s64 	%rd41, %rd41, 4;
	add.s32 	%r23, %r23, 1;
	setp.ne.s32 	%p6, %r23, 0;
	@%p6 bra 	$L__BB0_7;
$L__BB0_8:
	cvta.to.global.u64 	%rd36, %rd17;
	add.s64 	%rd38, %rd36, %rd24;
	st.global.f32 	[%rd38], %f41;
$L__BB0_9:
	ret;

}
	// .globl	_Z18retrieval_kernel_2PfS_S_PKiS1_iii
.visible .entry _Z18retrieval_kernel_2PfS_S_PKiS1_iii(
	.param .u64 .ptr .align 1 _Z18retrieval_kernel_2PfS_S_PKiS1_iii_param_0,
	.param .u64 .ptr .align 1 _Z18retrieval_kernel_2PfS_S_PKiS1_iii_param_1,
	.param .u64 .ptr .align 1 _Z18retrieval_kernel_2PfS_S_PKiS1_iii_param_2,
	.param .u64 .ptr .align 1 _Z18retrieval_kernel_2PfS_S_PKiS1_iii_param_3,
	.param .u64 .ptr .align 1 _Z18retrieval_kernel_2PfS_S_PKiS1_iii_param_4,
	.param .u32 _Z18retrieval_kernel_2PfS_S_PKiS1_iii_param_5,
	.param .u32 _Z18retrieval_kernel_2PfS_S_PKiS1_iii_param_6,
	.param .u32 _Z18retrieval_kernel_2PfS_S_PKiS1_iii_param_7
)
{
	.reg .pred 	%p<5>;
	.reg .b32 	%r<20>;
	.reg .b32 	%f<56>;
	.reg .b64 	%rd<5>;

	ld.param.u64 	%rd1, [_Z18retrieval_kernel_2PfS_S_PKiS1_iii_param_2];
	ld.param.u32 	%r8, [_Z18retrieval_kernel_2PfS_S_PKiS1_iii_param_5];
	ld.param.u32 	%r9, [_Z18retrieval_kernel_2PfS_S_PKiS1_iii_param_7];
	mov.u32 	%r1, %ctaid.x;
	setp.ge.s32 	%p1, %r1, %r9;
	@%p1 bra 	$L__BB1_6;
	shl.b32 	%r10, %r8, 3;
	mov.u32 	%r11, q_and_key;
	add.s32 	%r2, %r11, %r10;
	shl.b32 	%r12, %r8, 2;
	mov.u32 	%r3, %tid.x;
	bar.sync 	0;
	shl.b32 	%r13, %r3, 6;
	add.s32 	%r14, %r11, %r13;
	add.s32 	%r15, %r14, %r12;
	ld.shared.f32 	%f5, [%r15];
	ld.shared.v4.f32 	{%f6, %f7, %f8, %f9}, [%r14];
	fma.rn.f32 	%f10, %f5, %f6, 0f00000000;
	ld.shared.f32 	%f11, [%r15+4];
	fma.rn.f32 	%f12, %f11, %f7, %f10;
	ld.shared.f32 	%f13, [%r15+8];
	fma.rn.f32 	%f14, %f13, %f8, %f12;
	ld.shared.f32 	%f15, [%r15+12];
	fma.rn.f32 	%f16, %f15, %f9, %f14;
	ld.shared.f32 	%f17, [%r15+16];
	ld.shared.v4.f32 	{%f18, %f19, %f20, %f21}, [%r14+16];
	fma.rn.f32 	%f22, %f17, %f18, %f16;
	ld.shared.f32 	%f23, [%r15+20];
	fma.rn.f32 	%f24, %f23, %f19, %f22;
	ld.shared.f32 	%f25, [%r15+24];
	fma.rn.f32 	%f26, %f25, %f20, %f24;
	ld.shared.f32 	%f27, [%r15+28];
	fma.rn.f32 	%f28, %f27, %f21, %f26;
	ld.shared.f32 	%f29, [%r15+32];
	ld.shared.v4.f32 	{%f30, %f31, %f32, %f33}, [%r14+32];
	fma.rn.f32 	%f34, %f29, %f30, %f28;
	ld.shared.f32 	%f35, [%r15+36];
	fma.rn.f32 	%f36, %f35, %f31, %f34;
	ld.shared.f32 	%f37, [%r15+40];
	fma.rn.f32 	%f38, %f37, %f32, %f36;
	ld.shared.f32 	%f39, [%r15+44];
	fma.rn.f32 	%f40, %f39, %f33, %f38;
	ld.shared.f32 	%f41, [%r15+48];
	ld.shared.v4.f32 	{%f42, %f43, %f44, %f45}, [%r14+48];
	fma.rn.f32 	%f46, %f41, %f42, %f40;
	ld.shared.f32 	%f47, [%r15+52];
	fma.rn.f32 	%f48, %f47, %f43, %f46;
	ld.shared.f32 	%f49, [%r15+56];
	fma.rn.f32 	%f50, %f49, %f44, %f48;
	ld.shared.f32 	%f51, [%r15+60];
	fma.rn.f32 	%f55, %f51, %f45, %f50;
	shl.b32 	%r16, %r3, 2;
	add.s32 	%r4, %r2, %r16;
	st.shared.f32 	[%r4], %f55;
	mov.u32 	%r19, %ntid.x;
	setp.lt.u32 	%p2, %r19, 2;
	@%p2 bra 	$L__BB1_5;
$L__BB1_2:
	shr.u32 	%r7, %r19, 1;
	setp.ge.u32 	%p3, %r3, %r7;
	@%p3 bra 	$L__BB1_4;
	shl.b32 	%r17, %r7, 2;
	add.s32 	%r18, %r4, %r17;
	ld.shared.f32 	%f52, [%r18];
	add.f32 	%f55, %f52, %f55;
	st.shared.f32 	[%r4], %f55;
$L__BB1_4:
	setp.gt.u32 	%p4, %r19, 3;
	mov.u32 	%r19, %r7;
	@%p4 bra 	$L__BB1_2;
$L__BB1_5:
	ld.shared.f32 	%f53, [%r2];
	cvta.to.global.u64 	%rd2, %rd1;
	mul.wide.u32 	%rd3, %r1, 4;
	add.s64 	%rd4, %rd2, %rd3;
	st.global.f32 	[%rd4], %f53;
$L__BB1_6:
	ret;

}


// ===== COMPILED SASS (sm_100) =====

	.target	sm_100

	.elftype	@"ET_EXEC"


//--------------------- .note.nv.tkinfo           --------------------------
	.section	.note.nv.tkinfo,"",@"SHT_NOTE"
	.sectionflags	@"SHF_NOTE_NV_TKINFO"
	.tkinfo
        /*0018*/ 	.word	0x00000002
        /*0030*/ 	.string	""
        /*0030*/ 	.string	"ptxas"
        /*0030*/ 	.string	"Cuda compilation tools, release 13.0, V13.0.88"
        /*0030*/ 	.string	"Build cuda_13.0.r13.0/compiler.36424714_0"
        /*0030*/ 	.string	"-arch sm_100 -m 64 "



//--------------------- .note.nv.cuinfo           --------------------------
	.section	.note.nv.cuinfo,"",@"SHT_NOTE"
	.sectionflags	@"SHF_NOTE_NV_CUINFO"
        /*0018*/ 	.short	0x0002
        /*001a*/ 	.short	0x0064
        /*001c*/ 	.short	0x0082
	.zero		2


//--------------------- .nv.info                  --------------------------
	.section	.nv.info,"",@"SHT_CUDA_INFO"
	.align	4


	//----- nvinfo : EIATTR_REGCOUNT
	.align		4
        /*0000*/ 	.byte	0x04, 0x2f
        /*0002*/ 	.short	(.L_1 - .L_0)
	.align		4
.L_0:
        /*0004*/ 	.word	index@(_Z16retrieval_kernelPKfS0_PfPKiS3_iii)
        /*0008*/ 	.word	0x0000001d


	//----- nvinfo : EIATTR_FRAME_SIZE
	.align		4
.L_1:
        /*000c*/ 	.byte	0x04, 0x11
        /*000e*/ 	.short	(.L_3 - .L_2)
	.align		4
.L_2:
        /*0010*/ 	.word	index@(_Z16retrieval_kernelPKfS0_PfPKiS3_iii)
        /*0014*/ 	.word	0x00000000


	//----- nvinfo : EIATTR_REGCOUNT
	.align		4
.L_3:
        /*0018*/ 	.byte	0x04, 0x2f
        /*001a*/ 	.short	(.L_5 - .L_4)
	.align		4
.L_4:
        /*001c*/ 	.word	index@(_Z18retrieval_kernel_2PfS_S_PKiS1_iii)
        /*0020*/ 	.word	0x0000001e


	//----- nvinfo : EIATTR_FRAME_SIZE
	.align		4
.L_5:
        /*0024*/ 	.byte	0x04, 0x11
        /*0026*/ 	.short	(.L_7 - .L_6)
	.align		4
.L_6:
        /*0028*/ 	.word	index@(_Z18retrieval_kernel_2PfS_S_PKiS1_iii)
        /*002c*/ 	.word	0x00000000


	//----- nvinfo : EIATTR_MIN_STACK_SIZE
	.align		4
.L_7:
        /*0030*/ 	.byte	0x04, 0x12
        /*0032*/ 	.short	(.L_9 - .L_8)
	.align		4
.L_8:
        /*0034*/ 	.word	index@(_Z18retrieval_kernel_2PfS_S_PKiS1_iii)
        /*0038*/ 	.word	0x00000000


	//----- nvinfo : EIATTR_MIN_STACK_SIZE
	.align		4
.L_9:
        /*003c*/ 	.byte	0x04, 0x12
        /*003e*/ 	.short	(.L_11 - .L_10)
	.align		4
.L_10:
        /*0040*/ 	.word	index@(_Z16retrieval_kernelPKfS0_PfPKiS3_iii)
        /*0044*/ 	.word	0x00000000
.L_11:


//--------------------- .nv.compat                --------------------------
	.section	.nv.compat,"",@"SHT_CUDA_COMPAT_INFO"
	.align	4
        /*0000*/ 	.byte	0x02, 0x09, 0x00, 0x00, 0x02, 0x02, 0x01, 0x00, 0x02, 0x05, 0x05, 0x00, 0x03, 0x07, 0x01, 0x01
        /*0010*/ 	.byte	0x02, 0x03, 0x00, 0x00, 0x02, 0x06, 0x01, 0x00, 0x04, 0x0b, 0x08, 0x00, 0x09, 0x00, 0x00, 0x00
        /*0020*/ 	.byte	0x00, 0x00, 0x00, 0x00


//--------------------- .nv.info._Z18retrieval_kernel_2PfS_S_PKiS1_iii --------------------------
	.section	.nv.info._Z18retrieval_kernel_2PfS_S_PKiS1_iii,"",@"SHT_CUDA_INFO"
	.sectionflags	@""
	.align	4


	//----- nvinfo : EIATTR_CUDA_API_VERSION
	.align		4
        /*0000*/ 	.byte	0x04, 0x37
        /*0002*/ 	.short	(.L_13 - .L_12)
.L_12:
        /*0004*/ 	.word	0x00000082


	//----- nvinfo : EIATTR_KPARAM_INFO
	.align		4
.L_13:
        /*0008*/ 	.byte	0x04, 0x17
        /*000a*/ 	.short	(.L_15 - .L_14)
.L_14:
        /*000c*/ 	.word	0x00000000
        /*0010*/ 	.short	0x0007
        /*0012*/ 	.short	0x0030
        /*0014*/ 	.byte	0x00, 0xf0, 0x11, 0x00


	//----- nvinfo : EIATTR_KPARAM_INFO
	.align		4
.L_15:
        /*0018*/ 	.byte	0x04, 0x17
        /*001a*/ 	.short	(.L_17 - .L_16)
.L_16:
        /*001c*/ 	.word	0x00000000
        /*0020*/ 	.short	0x0006
        /*0022*/ 	.short	0x002c
        /*0024*/ 	.byte	0x00, 0xf0, 0x11, 0x00


	//----- nvinfo : EIATTR_KPARAM_INFO
	.align		4
.L_17:
        /*0028*/ 	.byte	0x04, 0x17
        /*002a*/ 	.short	(.L_19 - .L_18)
.L_18:
        /*002c*/ 	.word	0x00000000
        /*0030*/ 	.short	0x0005
        /*0032*/ 	.short	0x0028
        /*0034*/ 	.byte	0x00, 0xf0, 0x11, 0x00


	//----- nvinfo : EIATTR_KPARAM_INFO
	.align		4
.L_19:
        /*0038*/ 	.byte	0x04, 0x17
        /*003a*/ 	.short	(.L_21 - .L_20)
.L_20:
        /*003c*/ 	.word	0x00000000
        /*0040*/ 	.short	0x0004
        /*0042*/ 	.short	0x0020
        /*0044*/ 	.byte	0x00, 0xf5, 0x21, 0x00


	//----- nvinfo : EIATTR_KPARAM_INFO
	.align		4
.L_21:
        /*0048*/ 	.byte	0x04, 0x17
        /*004a*/ 	.short	(.L_23 - .L_22)
.L_22:
        /*004c*/ 	.word	0x00000000
        /*0050*/ 	.short	0x0003
        /*0052*/ 	.short	0x0018
        /*0054*/ 	.byte	0x00, 0xf5, 0x21, 0x00


	//----- nvinfo : EIATTR_KPARAM_INFO
	.align		4
.L_23:
        /*0058*/ 	.byte	0x04, 0x17
        /*005a*/ 	.short	(.L_25 - .L_24)
.L_24:
        /*005c*/ 	.word	0x00000000
        /*0060*/ 	.short	0x0002
        /*0062*/ 	.short	0x0010
        /*0064*/ 	.byte	0x00, 0xf5, 0x21, 0x00


	//----- nvinfo : EIATTR_KPARAM_INFO
	.align		4
.L_25:
        /*0068*/ 	.byte	0x04, 0x17
        /*006a*/ 	.short	(.L_27 - .L_26)
.L_26:
        /*006c*/ 	.word	0x00000000
        /*0070*/ 	.short	0x0001
        /*0072*/ 	.short	0x0008
        /*0074*/ 	.byte	0x00, 0xf5, 0x21, 0x00


	//----- nvinfo : EIATTR_KPARAM_INFO
	.align		4
.L_27:
        /*0078*/ 	.byte	0x04, 0x17
        /*007a*/ 	.short	(.L_29 - .L_28)
.L_28:
        /*007c*/ 	.word	0x00000000
        /*0080*/ 	.short	0x0000
        /*0082*/ 	.short	0x0000
        /*0084*/ 	.byte	0x00, 0xf5, 0x21, 0x00


	//----- nvinfo : EIATTR_SPARSE_MMA_MASK
	.align		4
.L_29:
        /*0088*/ 	.byte	0x03, 0x50
        /*008a*/ 	.short	0x0000


	//----- nvinfo : EIATTR_MAXREG_COUNT
	.align		4
        /*008c*/ 	.byte	0x03, 0x1b
        /*008e*/ 	.short	0x00ff


	//----- nvinfo : EIATTR_NUM_BARRIERS
	.align		4
        /*0090*/ 	.byte	0x02, 0x4c
        /*0092*/ 	.byte	0x01
	.zero		1


	//----- nvinfo : EIATTR_MERCURY_ISA_VERSION
	.align		4
        /*0094*/ 	.byte	0x03, 0x5f
        /*0096*/ 	.short	0x0101


	//----- nvinfo : EIATTR_VRC_CTA_INIT_COUNT
	.align		4
        /*0098*/ 	.byte	0x02, 0x4a
	.zero		1
	.zero		1


	//----- nvinfo : EIATTR_EXIT_INSTR_OFFSETS
	.align		4
        /*009c*/ 	.byte	0x04, 0x1c
        /*009e*/ 	.short	(.L_31 - .L_30)


	//   ....[0]....
.L_30:
        /*00a0*/ 	.word	0x00000040


	//   ....[1]....
        /*00a4*/ 	.word	0x00000460


	//----- nvinfo : EIATTR_CBANK_PARAM_SIZE
	.align		4
.L_31:
        /*00a8*/ 	.byte	0x03, 0x19
        /*00aa*/ 	.short	0x0034


	//----- nvinfo : EIATTR_PARAM_CBANK
	.align		4
        /*00ac*/ 	.byte	0x04, 0x0a
        /*00ae*/ 	.short	(.L_33 - .L_32)
	.align		4
.L_32:
        /*00b0*/ 	.word	index@(.nv.constant0._Z18retrieval_kernel_2PfS_S_PKiS1_iii)
        /*00b4*/ 	.short	0x0380
        /*00b6*/ 	.short	0x0034


	//----- nvinfo : EIATTR_SW_WAR
	.align		4
.L_33:
        /*00b8*/ 	.byte	0x04, 0x36
        /*00ba*/ 	.short	(.L_35 - .L_34)
.L_34:
        /*00bc*/ 	.word	0x00000008
.L_35:


//--------------------- .nv.info._Z16retrieval_kernelPKfS0_PfPKiS3_iii --------------------------
	.section	.nv.info._Z16retrieval_kernelPKfS0_PfPKiS3_iii,"",@"SHT_CUDA_INFO"
	.sectionflags	@""
	.align	4


	//----- nvinfo : EIATTR_CUDA_API_VERSION
	.align		4
        /*0000*/ 	.byte	0x04, 0x37
        /*0002*/ 	.short	(.L_37 - .L_36)
.L_36:
        /*0004*/ 	.word	0x00000082


	//----- nvinfo : EIATTR_KPARAM_INFO
	.align		4
.L_37:
        /*0008*/ 	.byte	0x04, 0x17
        /*000a*/ 	.short	(.L_39 - .L_38)
.L_38:
        /*000c*/ 	.word	0x00000000
        /*0010*/ 	.short	0x0007
        /*0012*/ 	.short	0x0030
        /*0014*/ 	.byte	0x00, 0xf0, 0x11, 0x00


	//----- nvinfo : EIATTR_KPARAM_INFO
	.align		4
.L_39:
        /*0018*/ 	.byte	0x04, 0x17
        /*001a*/ 	.short	(.L_41 - .L_40)
.L_40:
        /*001c*/ 	.word	0x00000000
        /*0020*/ 	.short	0x0006
        /*0022*/ 	.short	0x002c
        /*0024*/ 	.byte	0x00, 0xf0, 0x11, 0x00


	//----- nvinfo : EIATTR_KPARAM_INFO
	.align		4
.L_41:
        /*0028*/ 	.byte	0x04, 0x17
        /*002a*/ 	.short	(.L_43 - .L_42)
.L_42:
        /*002c*/ 	.word	0x00000000
        /*0030*/ 	.short	0x0005
        /*0032*/ 	.short	0x0028
        /*0034*/ 	.byte	0x00, 0xf0, 0x11, 0x00


	//----- nvinfo : EIATTR_KPARAM_INFO
	.align		4
.L_43:
        /*0038*/ 	.byte	0x04, 0x17
        /*003a*/ 	.short	(.L_45 - .L_44)
.L_44:
        /*003c*/ 	.word	0x00000000
        /*0040*/ 	.short	0x0004
        /*0042*/ 	.short	0x0020
        /*0044*/ 	.byte	0x00, 0xf5, 0x21, 0x00


	//----- nvinfo : EIATTR_KPARAM_INFO
	.align		4
.L_45:
        /*0048*/ 	.byte	0x04, 0x17
        /*004a*/ 	.short	(.L_47 - .L_46)
.L_46:
        /*004c*/ 	.word	0x00000000
        /*0050*/ 	.short	0x0003
        /*0052*/ 	.short	0x0018
        /*0054*/ 	.byte	0x00, 0xf5, 0x21, 0x00


	//----- nvinfo : EIATTR_KPARAM_INFO
	.align		4
.L_47:
        /*0058*/ 	.byte	0x04, 0x17
        /*005a*/ 	.short	(.L_49 - .L_48)
.L_48:
        /*005c*/ 	.word	0x00000000
        /*0060*/ 	.short	0x0002
        /*0062*/ 	.short	0x0010
        /*0064*/ 	.byte	0x00, 0xf5, 0x21, 0x00


	//----- nvinfo : EIATTR_KPARAM_INFO
	.align		4
.L_49:
        /*0068*/ 	.byte	0x04, 0x17
        /*006a*/ 	.short	(.L_51 - .L_50)
.L_50:
        /*006c*/ 	.word	0x00000000
        /*0070*/ 	.short	0x0001
        /*0072*/ 	.short	0x0008
        /*0074*/ 	.byte	0x00, 0xf5, 0x21, 0x00


	//----- nvinfo : EIATTR_KPARAM_INFO
	.align		4
.L_51:
        /*0078*/ 	.byte	0x04, 0x17
        /*007a*/ 	.short	(.L_53 - .L_52)
.L_52:
        /*007c*/ 	.word	0x00000000
        /*0080*/ 	.short	0x0000
        /*0082*/ 	.short	0x0000
        /*0084*/ 	.byte	0x00, 0xf5, 0x21, 0x00


	//----- nvinfo : EIATTR_SPARSE_MMA_MASK
	.align		4
.L_53:
        /*0088*/ 	.byte	0x03, 0x50
        /*008a*/ 	.short	0x0000


	//----- nvinfo : EIATTR_MAXREG_COUNT
	.align		4
        /*008c*/ 	.byte	0x03, 0x1b
        /*008e*/ 	.short	0x00ff


	//----- nvinfo : EIATTR_MERCURY_ISA_VERSION
	.align		4
        /*0090*/ 	.byte	0x03, 0x5f
        /*0092*/ 	.short	0x0101


	//----- nvinfo : EIATTR_VRC_CTA_INIT_COUNT
	.align		4
        /*0094*/ 	.byte	0x02, 0x4a
	.zero		1
	.zero		1


	//----- nvinfo : EIATTR_EXIT_INSTR_OFFSETS
	.align		4
        /*0098*/ 	.byte	0x04, 0x1c
        /*009a*/ 	.short	(.L_55 - .L_54)


	//   ....[0]....
.L_54:
        /*009c*/ 	.word	0x00000070


	//   ....[1]....
        /*00a0*/ 	.word	0x00000630


	//----- nvinfo : EIATTR_CBANK_PARAM_SIZE
	.align		4
.L_55:
        /*00a4*/ 	.byte	0x03, 0x19
        /*00a6*/ 	.short	0x0034


	//----- nvinfo : EIATTR_PARAM_CBANK
	.align		4
        /*00a8*/ 	.byte	0x04, 0x0a
        /*00aa*/ 	.short	(.L_57 - .L_56)
	.align		4
.L_56:
        /*00ac*/ 	.word	index@(.nv.constant0._Z16retrieval_kernelPKfS0_PfPKiS3_iii)
        /*00b0*/ 	.short	0x0380
        /*00b2*/ 	.short	0x0034


	//----- nvinfo : EIATTR_SW_WAR
	.align		4
.L_57:
        /*00b4*/ 	.byte	0x04, 0x36
        /*00b6*/ 	.short	(.L_59 - .L_58)
.L_58:
        /*00b8*/ 	.word	0x00000008
.L_59:


//--------------------- .nv.callgraph             --------------------------
	.section	.nv.callgraph,"",@"SHT_CUDA_CALLGRAPH"
	.align	4
	.sectionentsize	8
	.align		4
        /*0000*/ 	.word	0x00000000
	.align		4
        /*0004*/ 	.word	0xffffffff
	.align		4
        /*0008*/ 	.word	0x00000000
	.align		4
        /*000c*/ 	.word	0xfffffffe
	.align		4
        /*0010*/ 	.word	0x00000000
	.align		4
        /*0014*/ 	.word	0xfffffffd
	.align		4
        /*0018*/ 	.word	0x00000000
	.align		4
        /*001c*/ 	.word	0xfffffffc


//--------------------- .text._Z18retrieval_kernel_2PfS_S_PKiS1_iii --------------------------
	.section	.text._Z18retrieval_kernel_2PfS_S_PKiS1_iii,"ax",@progbits
	.align	128
        .global         _Z18retrieval_kernel_2PfS_S_PKiS1_iii
        .type           _Z18retrieval_kernel_2PfS_S_PKiS1_iii,@function
        .size           _Z18retrieval_kernel_2PfS_S_PKiS1_iii,(.L_x_8 - _Z18retrieval_kernel_2PfS_S_PKiS1_iii)
        .other          _Z18retrieval_kernel_2PfS_S_PKiS1_iii,@"STO_CUDA_ENTRY STV_DEFAULT"
_Z18retrieval_kernel_2PfS_S_PKiS1_iii:
.text._Z18retrieval_kernel_2PfS_S_PKiS1_iii:
[----:B------:R-:W-:Y:S01]  /*0000*/  LDC R1, c[0x0][0x37c] ;  /* 0x0000df00ff017b82 */ /* 0x000fe20000000800 */
[----:B------:R-:W0:Y:S01]  /*0010*/  S2R R0, SR_CTAID.X ;  /* 0x0000000000007919 */ /* 0x000e220000002500 */
[----:B------:R-:W0:Y:S02]  /*0020*/  LDCU UR4, c[0x0][0x3b0] ;  /* 0x00007600ff0477ac */ /* 0x000e240008000800 */
[----:B0-----:R-:W-:-:S13]  /*0030*/  ISETP.GE.AND P0, PT, R0, UR4, PT ;  /* 0x0000000400007c0c */ /* 0x001fda000bf06270 */
[----:B------:R-:W-:Y:S05]  /*0040*/  @P0 EXIT ;  /* 0x000000000000094d */ /* 0x000fea0003800000 */
[----:B------:R-:W0:Y:S01]  /*0050*/  S2R R2, SR_TID.X ;  /* 0x0000000000027919 */ /* 0x000e220000002100 */
[----:B------:R-:W1:Y:S01]  /*0060*/  S2UR UR5, SR_CgaCtaId ;  /* 0x00000000000579c3 */ /* 0x000e620000008800 */
[----:B------:R-:W-:Y:S01]  /*0070*/  UMOV UR4, 0x400 ;  /* 0x0000040000047882 */ /* 0x000fe20000000000 */
[----:B------:R-:W2:Y:S06]  /*0080*/  LDCU.64 UR6, c[0x0][0x358] ;  /* 0x00006b00ff0677ac */ /* 0x000eac0008000a00 */
[----:B------:R-:W-:Y:S08]  /*0090*/  BAR.SYNC.DEFER_BLOCKING 0x0 ;  /* 0x0000000000007b1d */ /* 0x000ff00000010000 */
[----:B------:R-:W3:Y:S01]  /*00a0*/  LDC R16, c[0x0][0x3a8] ;  /* 0x0000ea00ff107b82 */ /* 0x000ee20000000800 */
[----:B-1----:R-:W-:Y:S01]  /*00b0*/  ULEA UR4, UR5, UR4, 0x18 ;  /* 0x0000000405047291 */ /* 0x002fe2000f8ec0ff */
[----:B------:R-:W1:Y:S05]  /*00c0*/  LDCU UR5, c[0x0][0x360] ;  /* 0x00006c00ff0577ac */ /* 0x000e6a0008000800 */
[----:B0-----:R-:W-:-:S04]  /*00d0*/  LEA R25, R2, UR4, 0x6 ;  /* 0x0000000402197c11 */ /* 0x001fc8000f8e30ff */
[----:B---3--:R-:W-:Y:S01]  /*00e0*/  LEA R17, R16, R25, 0x2 ;  /* 0x0000001910117211 */ /* 0x008fe200078e10ff */
[----:B------:R-:W-:Y:S04]  /*00f0*/  LDS.128 R8, [R25] ;  /* 0x0000000019087984 */ /* 0x000fe80000000c00 */
[----:B------:R-:W0:Y:S04]  /*0100*/  LDS R3, [R17] ;  /* 0x0000000011037984 */ /* 0x000e280000000800 */
[----:B------:R-:W3:Y:S01]  /*0110*/  LDS R22, [R17+0x4] ;  /* 0x0000040011167984 */ /* 0x000ee20000000800 */
[----:B-1----:R-:W-:-:S03]  /*0120*/  UISETP.GE.U32.AND UP0, UPT, UR5, 0x2, UPT ;  /* 0x000000020500788c */ /* 0x002fc6000bf06070 */
[----:B------:R-:W1:Y:S04]  /*0130*/  LDS R27, [R17+0x8] ;  /* 0x00000800111b7984 */ /* 0x000e680000000800 */
[----:B------:R-:W4:Y:S04]  /*0140*/  LDS R26, [R17+0xc] ;  /* 0x00000c00111a7984 */ /* 0x000f280000000800 */
[----:B------:R-:W-:Y:S04]  /*0150*/  LDS.128 R4, [R25+0x10] ;  /* 0x0000100019047984 */ /* 0x000fe80000000c00 */
[----:B------:R-:W5:Y:S04]  /*0160*/  LDS R19, [R17+0x10] ;  /* 0x0000100011137984 */ /* 0x000f680000000800 */
[----:B------:R-:W2:Y:S04]  /*0170*/  LDS R18, [R17+0x14] ;  /* 0x0000140011127984 */ /* 0x000ea80000000800 */
[----:B------:R-:W2:Y:S04]  /*0180*/  LDS R21, [R17+0x18] ;  /* 0x0000180011157984 */ /* 0x000ea80000000800 */
[----:B------:R-:W2:Y:S04]  /*0190*/  LDS R20, [R17+0x1c] ;  /* 0x00001c0011147984 */ /* 0x000ea80000000800 */
[----:B------:R-:W-:Y:S01]  /*01a0*/  LDS.128 R12, [R25+0x20] ;  /* 0x00002000190c7984 */ /* 0x000fe20000000c00 */
[----:B0-----:R-:W-:-:S03]  /*01b0*/  FFMA R8, R3, R8, RZ ;  /* 0x0000000803087223 */ /* 0x001fc600000000ff */
[----:B------:R-:W-:Y:S01]  /*01c0*/  LDS R23, [R17+0x28] ;  /* 0x0000280011177984 */ /* 0x000fe20000000800 */
[----:B---3--:R-:W-:-:S03]  /*01d0*/  FFMA R9, R9, R22, R8 ;  /* 0x0000001609097223 */ /* 0x008fc60000000008 */
[----:B------:R-:W0:Y:S01]  /*01e0*/  LDS R3, [R17+0x20] ;  /* 0x0000200011037984 */ /* 0x000e220000000800 */
[----:B-1----:R-:W-:-:S03]  /*01f0*/  FFMA R10, R10, R27, R9 ;  /* 0x0000001b0a0a7223 */ /* 0x002fc60000000009 */
[----:B------:R-:W1:Y:S01]  /*0200*/  LDS R22, [R17+0x24] ;  /* 0x0000240011167984 */ /* 0x000e620000000800 */
[----:B----4-:R-:W-:-:S03]  /*0210*/  FFMA R26, R11, R26, R10 ;  /* 0x0000001a0b1a7223 */ /* 0x010fc6000000000a */
[----:B------:R-:W3:Y:S04]  /*0220*/  LDS R24, [R17+0x2c] ;  /* 0x00002c0011187984 */ /* 0x000ee80000000800 */
[----:B------:R-:W-:Y:S01]  /*0230*/  LDS R27, [R17+0x30] ;  /* 0x00003000111b7984 */ /* 0x000fe20000000800 */
[----:B-----5:R-:W-:-:S03]  /*0240*/  FFMA R26, R19, R4, R26 ;  /* 0x00000004131a7223 */ /* 0x020fc6000000001a */
[----:B------:R-:W4:Y:S01]  /*0250*/  LDS.128 R8, [R25+0x30] ;  /* 0x0000300019087984 */ /* 0x000f220000000c00 */
[----:B--2---:R-:W-:-:S03]  /*0260*/  FFMA R19, R5, R18, R26 ;  /* 0x0000001205137223 */ /* 0x004fc6000000001a */
[----:B------:R-:W2:Y:S01]  /*0270*/  LDS R4, [R17+0x34] ;  /* 0x0000340011047984 */ /* 0x000ea20000000800 */
[----:B------:R-:W-:-:S03]  /*0280*/  FFMA R6, R6, R21, R19 ;  /* 0x0000001506067223 */ /* 0x000fc60000000013 */
[----:B------:R-:W5:Y:S01]  /*0290*/  LDS R5, [R17+0x38] ;  /* 0x0000380011057984 */ /* 0x000f620000000800 */
[----:B------:R-:W-:-:S03]  /*02a0*/  FFMA R6, R7, R20, R6 ;  /* 0x0000001407067223 */ /* 0x000fc60000000006 */
[----:B------:R-:W5:Y:S01]  /*02b0*/  LDS R18, [R17+0x3c] ;  /* 0x00003c0011127984 */ /* 0x000f620000000800 */
[----:B------:R-:W-:Y:S01]  /*02c0*/  LEA R7, R16, UR4, 0x3 ;  /* 0x0000000410077c11 */ /* 0x000fe2000f8e18ff */
[----:B0-----:R-:W-:-:S03]  /*02d0*/  FFMA R6, R3, R12, R6 ;  /* 0x0000000c03067223 */ /* 0x001fc60000000006 */
[----:B------:R-:W-:Y:S01]  /*02e0*/  LEA R3, R2, R7, 0x2 ;  /* 0x0000000702037211 */ /* 0x000fe200078e10ff */
[----:B-1----:R-:W-:-:S04]  /*02f0*/  FFMA R13, R13, R22, R6 ;  /* 0x000000160d0d7223 */ /* 0x002fc80000000006 */
[----:B------:R-:W-:-:S04]  /*0300*/  FFMA R14, R14, R23, R13 ;  /* 0x000000170e0e7223 */ /* 0x000fc8000000000d */
[----:B---3--:R-:W-:-:S04]  /*0310*/  FFMA R14, R15, R24, R14 ;  /* 0x000000180f0e7223 */ /* 0x008fc8000000000e */
[----:B----4-:R-:W-:-:S04]  /*0320*/  FFMA R8, R27, R8, R14 ;  /* 0x000000081b087223 */ /* 0x010fc8000000000e */
[----:B--2---:R-:W-:-:S04]  /*0330*/  FFMA R9, R9, R4, R8 ;  /* 0x0000000409097223 */ /* 0x004fc80000000008 */
[----:B-----5:R-:W-:-:S04]  /*0340*/  FFMA R10, R10, R5, R9 ;  /* 0x000000050a0a7223 */ /* 0x020fc80000000009 */
[----:B------:R-:W-:-:S05]  /*0350*/  FFMA R10, R11, R18, R10 ;  /* 0x000000120b0a7223 */ /* 0x000fca000000000a */
[----:B------:R0:W-:Y:S01]  /*0360*/  STS [R3], R10 ;  /* 0x0000000a03007388 */ /* 0x0001e20000000800 */
[----:B------:R-:W-:Y:S05]  /*0370*/  BRA.U !UP0, `(.L_x_0) ;  /* 0x0000000108287547 */ /* 0x000fea000b800000 */
[----:B------:R-:W-:-:S07]  /*0380*/  MOV R4, UR5 ;  /* 0x0000000500047c02 */ /* 0x000fce0008000f00 */
.L_x_1:
[----:B------:R-:W-:-:S04]  /*0390*/  SHF.R.U32.HI R6, RZ, 0x1, R4 ;  /* 0x00000001ff067819 */ /* 0x000fc80000011604 */
[----:B------:R-:W-:-:S13]  /*03a0*/  ISETP.GE.U32.AND P0, PT, R2, R6, PT ;  /* 0x000000060200720c */ /* 0x000fda0003f06070 */
[----:B------:R-:W-:-:S06]  /*03b0*/  @!P0 LEA R5, R6, R3, 0x2 ;  /* 0x0000000306058211 */ /* 0x000fcc00078e10ff */
[----:B------:R-:W0:Y:S02]  /*03c0*/  @!P0 LDS R5, [R5] ;  /* 0x0000000005058984 */ /* 0x000e240000000800 */
[----:B0-----:R-:W-:-:S05]  /*03d0*/  @!P0 FADD R10, R10, R5 ;  /* 0x000000050a0a8221 */ /* 0x001fca0000000000 */
[----:B------:R1:W-:Y:S01]  /*03e0*/  @!P0 STS [R3], R10 ;  /* 0x0000000a03008388 */ /* 0x0003e20000000800 */
[----:B------:R-:W-:Y:S02]  /*03f0*/  ISETP.GT.U32.AND P0, PT, R4, 0x3, PT ;  /* 0x000000030400780c */ /* 0x000fe40003f04070 */
[----:B------:R-:W-:-:S11]  /*0400*/  MOV R4, R6 ;  /* 0x0000000600047202 */ /* 0x000fd60000000f00 */
[----:B-1----:R-:W-:Y:S05]  /*0410*/  @P0 BRA `(.L_x_1) ;  /* 0xfffffffc00dc0947 */ /* 0x002fea000383ffff */
.L_x_0:
[----:B------:R-:W1:Y:S01]  /*0420*/  LDS R7, [R7] ;  /* 0x0000000007077984 */ /* 0x000e620000000800 */
[----:B0-----:R-:W0:Y:S02]  /*0430*/  LDC.64 R2, c[0x0][0x390] ;  /* 0x0000e400ff027b82 */ /* 0x001e240000000a00 */
[----:B0-----:R-:W-:-:S05]  /*0440*/  IMAD.WIDE.U32 R2, R0, 0x4, R2 ;  /* 0x0000000400027825 */ /* 0x001fca00078e0002 */
[----:B-1----:R-:W-:Y:S01]  /*0450*/  STG.E desc[UR6][R2.64], R7 ;  /* 0x0000000702007986 */ /* 0x002fe2000c101906 */
[----:B------:R-:W-:Y:S05]  /*0460*/  EXIT ;  /* 0x000000000000794d */ /* 0x000fea0003800000 */
.L_x_2:
[----:B------:R-:W-:-:S00]  /*0470*/  BRA `(.L_x_2) ;  /* 0xfffffffc00fc7947 */ /* 0x000fc0000383ffff */
[----:B------:R-:W-:-:S00]  /*0480*/  NOP ;  /* 0x0000000000007918 */ /* 0x000fc00000000000 */
[----:B------:R-:W-:-:S00]  /*0490*/  NOP ;  /* 0x0000000000007918 */ /* 0x000fc00000000000 */
[----:B------:R-:W-:-:S00]  /*04a0*/  NOP ;  /* 0x0000000000007918 */ /* 0x000fc00000000000 */
[----:B------:R-:W-:-:S00]  /*04b0*/  NOP ;  /* 0x0000000000007918 */ /* 0x000fc00000000000 */
[----:B------:R-:W-:-:S00]  /*04c0*/  NOP ;  /* 0x0000000000007918 */ /* 0x000fc00000000000 */
[----:B------:R-:W-:-:S00]  /*04d0*/  NOP ;  /* 0x0000000000007918 */ /* 0x000fc00000000000 */
[----:B------:R-:W-:-:S00]  /*04e0*/  NOP ;  /* 0x0000000000007918 */ /* 0x000fc00000000000 */
[----:B------:R-:W-:-:S00]  /*04f0*/  NOP ;  /* 0x0000000000007918 */ /* 0x000fc00000000000 */
.L_x_8:


//--------------------- .text._Z16retrieval_kernelPKfS0_PfPKiS3_iii --------------------------
	.section	.text._Z16retrieval_kernelPKfS0_PfPKiS3_iii,"ax",@progbits
	.align	128
        .global         _Z16retrieval_kernelPKfS0_PfPKiS3_iii
        .type           _Z16retrieval_kernelPKfS0_PfPKiS3_iii,@function
        .size           _Z16retrieval_kernelPKfS0_PfPKiS3_iii,(.L_x_9 - _Z16retrieval_kernelPKfS0_PfPKiS3_iii)
        .other          _Z16retrieval_kernelPKfS0_PfPKiS3_iii,@"STO_CUDA_ENTRY STV_DEFAULT"
_Z16retrieval_kernelPKfS0_PfPKiS3_iii:
.text._Z16retrieval_kernelPKfS0_PfPKiS3_iii:
[----:B------:R-:W-:Y:S01]  /*0000*/  LDC R1, c[0x0][0x37c] ;  /* 0x0000df00ff017b82 */ /* 0x000fe20000000800 */
[----:B------:R-:W0:Y:S07]  /*0010*/  S2R R3, SR_TID.X ;  /* 0x0000000000037919 */ /* 0x000e2e0000002100 */
[----:B------:R-:W0:Y:S01]  /*0020*/  S2UR UR4, SR_CTAID.X ;  /* 0x00000000000479c3 */ /* 0x000e220000002500 */
[----:B------:R-:W1:Y:S07]  /*0030*/  LDCU UR5, c[0x0][0x3b0] ;  /* 0x00007600ff0577ac */ /* 0x000e6e0008000800 */
[----:B------:R-:W0:Y:S02]  /*0040*/  LDC R0, c[0x0][0x360] ;  /* 0x0000d800ff007b82 */ /* 0x000e240000000800 */
[----:B0-----:R-:W-:-:S05]  /*0050*/  IMAD R0, R0, UR4, R3 ;  /* 0x0000000400007c24 */ /* 0x001fca000f8e0203 */
[----:B-1----:R-:W-:-:S13]  /*0060*/  ISETP.GE.AND P0, PT, R0, UR5, PT ;  /* 0x0000000500007c0c */ /* 0x002fda000bf06270 */
[----:B------:R-:W-:Y:S05]  /*0070*/  @P0 EXIT ;  /* 0x000000000000094d */ /* 0x000fea0003800000 */
[----:B------:R-:W0:Y:S01]  /*0080*/  LDCU UR6, c[0x0][0x3a8] ;  /* 0x00007500ff0677ac */ /* 0x000e220008000800 */
[----:B------:R-:W-:Y:S01]  /*0090*/  IMAD.MOV.U32 R6, RZ, RZ, RZ ;  /* 0x000000ffff067224 */ /* 0x000fe200078e00ff */
[----:B------:R-:W1:Y:S01]  /*00a0*/  LDCU.64 UR8, c[0x0][0x358] ;  /* 0x00006b00ff0877ac */ /* 0x000e620008000a00 */
[----:B0-----:R-:W-:-:S09]  /*00b0*/  UISETP.GE.AND UP0, UPT, UR6, 0x1, UPT ;  /* 0x000000010600788c */ /* 0x001fd2000bf06270 */
[----:B-1----:R-:W-:Y:S05]  /*00c0*/  BRA.U !UP0, `(.L_x_3) ;  /* 0x00000005084c7547 */ /* 0x002fea000b800000 */
[----:B------:R-:W0:Y:S08]  /*00d0*/  LDC.64 R2, c[0x0][0x398] ;  /* 0x0000e600ff027b82 */ /* 0x000e300000000a00 */
[----:B------:R-:W1:Y:S01]  /*00e0*/  LDC.64 R4, c[0x0][0x3a0] ;  /* 0x0000e800ff047b82 */ /* 0x000e620000000a00 */
[----:B0-----:R-:W-:-:S06]  /*00f0*/  IMAD.WIDE R2, R0, 0x4, R2 ;  /* 0x0000000400027825 */ /* 0x001fcc00078e0202 */
[----:B------:R-:W2:Y:S01]  /*0100*/  LDG.E.CONSTANT R2, desc[UR8][R2.64] ;  /* 0x0000000802027981 */ /* 0x000ea2000c1e9900 */
[----:B-1----:R-:W-:-:S06]  /*0110*/  IMAD.WIDE R4, R0, 0x4, R4 ;  /* 0x0000000400047825 */ /* 0x002fcc00078e0204 */
[----:B------:R-:W3:Y:S01]  /*0120*/  LDG.E.CONSTANT R4, desc[UR8][R4.64] ;  /* 0x0000000804047981 */ /* 0x000ee2000c1e9900 */
[----:B------:R-:W-:Y:S01]  /*0130*/  UISETP.GE.U32.AND UP1, UPT, UR6, 0x8, UPT ;  /* 0x000000080600788c */ /* 0x000fe2000bf26070 */
[----:B------:R-:W-:Y:S01]  /*0140*/  IMAD.MOV.U32 R6, RZ, RZ, RZ ;  /* 0x000000ffff067224 */ /* 0x000fe200078e00ff */
[----:B------:R-:W-:Y:S01]  /*0150*/  ULOP3.LUT UR5, UR6, 0x7, URZ, 0xc0, !UPT ;  /* 0x0000000706057892 */ /* 0x000fe2000f8ec0ff */
[----:B------:R-:W-:-:S03]  /*0160*/  UMOV UR4, URZ ;  /* 0x000000ff00047c82 */ /* 0x000fc60008000000 */
[----:B------:R-:W-:Y:S01]  /*0170*/  UISETP.NE.AND UP0, UPT, UR5, URZ, UPT ;  /* 0x000000ff0500728c */ /* 0x000fe2000bf05270 */
[----:B--2---:R-:W-:Y:S02]  /*0180*/  IMAD R7, R2, UR6, RZ ;  /* 0x0000000602077c24 */ /* 0x004fe4000f8e02ff */
[----:B---3--:R-:W-:-:S03]  /*0190*/  IMAD R8, R4, UR6, RZ ;  /* 0x0000000604087c24 */ /* 0x008fc6000f8e02ff */
[----:B------:R-:W-:Y:S02]  /*01a0*/  SHF.R.S32.HI R10, RZ, 0x1f, R7 ;  /* 0x0000001fff0a7819 */ /* 0x000fe40000011407 */
[----:B------:R-:W-:Y:S01]  /*01b0*/  SHF.R.S32.HI R9, RZ, 0x1f, R8 ;  /* 0x0000001fff097819 */ /* 0x000fe20000011408 */
[----:B------:R-:W-:Y:S06]  /*01c0*/  BRA.U !UP1, `(.L_x_4) ;  /* 0x0000000109ac7547 */ /* 0x000fec000b800000 */
[----:B------:R-:W0:Y:S01]  /*01d0*/  LDCU.128 UR12, c[0x0][0x380] ;  /* 0x00007000ff0c77ac */ /* 0x000e220008000c00 */
[----:B------:R-:W-:Y:S01]  /*01e0*/  HFMA2 R6, -RZ, RZ, 0, 0 ;  /* 0x00000000ff067431 */ /* 0x000fe200000001ff */
[----:B------:R-:W-:-:S04]  /*01f0*/  ULOP3.LUT UR4, UR6, 0x7ffffff8, URZ, 0xc0, !UPT ;  /* 0x7ffffff806047892 */ /* 0x000fc8000f8ec0ff */
[----:B------:R-:W-:Y:S01]  /*0200*/  UIADD3 UR6, UPT, UPT, -UR4, URZ, URZ ;  /* 0x000000ff04067290 */ /* 0x000fe2000fffe1ff */
[----:B0-----:R-:W-:Y:S02]  /*0210*/  LEA R2, P0, R8, UR12, 0x2 ;  /* 0x0000000c08027c11 */ /* 0x001fe4000f8010ff */
[C---:B------:R-:W-:Y:S02]  /*0220*/  LEA R4, P2, R7.reuse, UR14, 0x2 ;  /* 0x0000000e07047c11 */ /* 0x040fe4000f8410ff */
[----:B------:R-:W-:Y:S02]  /*0230*/  IADD3 R2, P1, PT, R2, 0x10, RZ ;  /* 0x0000001002027810 */ /* 0x000fe40007f3e0ff */
[----:B------:R-:W-:Y:S02]  /*0240*/  IADD3 R4, P3, PT, R4, 0x10, RZ ;  /* 0x0000001004047810 */ /* 0x000fe40007f7e0ff */
[----:B------:R-:W-:Y:S02]  /*0250*/  LEA.HI.X R3, R8, UR13, R9, 0x2, P0 ;  /* 0x0000000d08037c11 */ /* 0x000fe400080f1409 */
[----:B------:R-:W-:-:S03]  /*0260*/  LEA.HI.X R5, R7, UR15, R10, 0x2, P2 ;  /* 0x0000000f07057c11 */ /* 0x000fc600090f140a */
[----:B------:R-:W-:Y:S02]  /*0270*/  IMAD.X R3, RZ, RZ, R3, P1 ;  /* 0x000000ffff037224 */ /* 0x000fe400008e0603 */
[----:B------:R-:W-:-:S07]  /*0280*/  IMAD.X R5, RZ, RZ, R5, P3 ;  /* 0x000000ffff057224 */ /* 0x000fce00018e0605 */
.L_x_5:
[----:B------:R-:W2:Y:S04]  /*0290*/  LDG.E.CONSTANT R19, desc[UR8][R2.64+-0x10] ;  /* 0xfffff00802137981 */ /* 0x000ea8000c1e9900 */
[----:B------:R-:W2:Y:S04]  /*02a0*/  LDG.E.CONSTANT R20, desc[UR8][R4.64+-0x10] ;  /* 0xfffff00804147981 */ /* 0x000ea8000c1e9900 */
[----:B------:R-:W3:Y:S04]  /*02b0*/  LDG.E.CONSTANT R22, desc[UR8][R2.64+-0xc] ;  /* 0xfffff40802167981 */ /* 0x000ee8000c1e9900 */
[----:B------:R-:W3:Y:S04]  /*02c0*/  LDG.E.CONSTANT R21, desc[UR8][R4.64+-0xc] ;  /* 0xfffff40804157981 */ /* 0x000ee8000c1e9900 */
[----:B------:R-:W4:Y:S04]  /*02d0*/  LDG.E.CONSTANT R24, desc[UR8][R2.64+-0x8] ;  /* 0xfffff80802187981 */ /* 0x000f28000c1e9900 */
[----:B------:R-:W4:Y:S04]  /*02e0*/  LDG.E.CONSTANT R23, desc[UR8][R4.64+-0x8] ;  /* 0xfffff80804177981 */ /* 0x000f28000c1e9900 */
[----:B------:R-:W5:Y:S04]  /*02f0*/  LDG.E.CONSTANT R26, desc[UR8][R2.64+-0x4] ;  /* 0xfffffc08021a7981 */ /* 0x000f68000c1e9900 */
[----:B------:R-:W5:Y:S04]  /*0300*/  LDG.E.CONSTANT R25, desc[UR8][R4.64+-0x4] ;  /* 0xfffffc0804197981 */ /* 0x000f68000c1e9900 */
[----:B------:R-:W5:Y:S04]  /*0310*/  LDG.E.CONSTANT R17, desc[UR8][R2.64] ;  /* 0x0000000802117981 */ /* 0x000f68000c1e9900 */
[----:B------:R-:W5:Y:S04]  /*0320*/  LDG.E.CONSTANT R18, desc[UR8][R4.64] ;  /* 0x0000000804127981 */ /* 0x000f68000c1e9900 */
[----:B------:R-:W5:Y:S04]  /*0330*/  LDG.E.CONSTANT R15, desc[UR8][R2.64+0x4] ;  /* 0x00000408020f7981 */ /* 0x000f68000c1e9900 */
[----:B------:R-:W5:Y:S04]  /*0340*/  LDG.E.CONSTANT R16, desc[UR8][R4.64+0x4] ;  /* 0x0000040804107981 */ /* 0x000f68000c1e9900 */
[----:B------:R-:W5:Y:S04]  /*0350*/  LDG.E.CONSTANT R12, desc[UR8][R2.64+0x8] ;  /* 0x00000808020c7981 */ /* 0x000f68000c1e9900 */
[----:B------:R-:W5:Y:S04]  /*0360*/  LDG.E.CONSTANT R11, desc[UR8][R4.64+0x8] ;  /* 0x00000808040b7981 */ /* 0x000f68000c1e9900 */
[----:B------:R0:W5:Y:S04]  /*0370*/  LDG.E.CONSTANT R13, desc[UR8][R2.64+0xc] ;  /* 0x00000c08020d7981 */ /* 0x000168000c1e9900 */
[----:B------:R1:W5:Y:S01]  /*0380*/  LDG.E.CONSTANT R14, desc[UR8][R4.64+0xc] ;  /* 0x00000c08040e7981 */ /* 0x000362000c1e9900 */
[----:B------:R-:W-:-:S04]  /*0390*/  UIADD3 UR6, UPT, UPT, UR6, 0x8, URZ ;  /* 0x0000000806067890 */ /* 0x000fc8000fffe0ff */
[----:B------:R-:W-:Y:S01]  /*03a0*/  UISETP.NE.AND UP1, UPT, UR6, URZ, UPT ;  /* 0x000000ff0600728c */ /* 0x000fe2000bf25270 */
[----:B0-----:R-:W-:Y:S02]  /*03b0*/  IADD3 R2, P0, PT, R2, 0x20, RZ ;  /* 0x0000002002027810 */ /* 0x001fe40007f1e0ff */
[----:B-1----:R-:W-:Y:S02]  /*03c0*/  IADD3 R4, P1, PT, R4, 0x20, RZ ;  /* 0x0000002004047810 */ /* 0x002fe40007f3e0ff */
[----:B------:R-:W-:-:S03]  /*03d0*/  IADD3.X R3, PT, PT, RZ, R3, RZ, P0, !PT ;  /* 0x00000003ff037210 */ /* 0x000fc600007fe4ff */
[----:B------:R-:W-:Y:S02]  /*03e0*/  IMAD.X R5, RZ, RZ, R5, P1 ;  /* 0x000000ffff057224 */ /* 0x000fe400008e0605 */
[----:B--2---:R-:W-:-:S04]  /*03f0*/  FFMA R19, R19, R20, R6 ;  /* 0x0000001413137223 */ /* 0x004fc80000000006 */
[----:B---3--:R-:W-:-:S04]  /*0400*/  FFMA R19, R22, R21, R19 ;  /* 0x0000001516137223 */ /* 0x008fc80000000013 */
[----:B----4-:R-:W-:-:S04]  /*0410*/  FFMA R19, R24, R23, R19 ;  /* 0x0000001718137223 */ /* 0x010fc80000000013 */
[----:B-----5:R-:W-:-:S04]  /*0420*/  FFMA R26, R26, R25, R19 ;  /* 0x000000191a1a7223 */ /* 0x020fc80000000013 */
[----:B------:R-:W-:-:S04]  /*0430*/  FFMA R18, R17, R18, R26 ;  /* 0x0000001211127223 */ /* 0x000fc8000000001a */
[----:B------:R-:W-:-:S04]  /*0440*/  FFMA R15, R15, R16, R18 ;  /* 0x000000100f0f7223 */ /* 0x000fc80000000012 */
[----:B------:R-:W-:-:S04]  /*0450*/  FFMA R12, R12, R11, R15 ;  /* 0x0000000b0c0c7223 */ /* 0x000fc8000000000f */
[----:B------:R-:W-:Y:S01]  /*0460*/  FFMA R6, R13, R14, R12 ;  /* 0x0000000e0d067223 */ /* 0x000fe2000000000c */
[----:B------:R-:W-:Y:S06]  /*0470*/  BRA.U UP1, `(.L_x_5) ;  /* 0xfffffffd01847547 */ /* 0x000fec000b83ffff */
.L_x_4:
[----:B------:R-:W-:Y:S05]  /*0480*/  BRA.U !UP0, `(.L_x_3) ;  /* 0x00000001085c7547 */ /* 0x000fea000b800000 */
[----:B------:R-:W0:Y:S01]  /*0490*/  LDCU.128 UR12, c[0x0][0x380] ;  /* 0x00007000ff0c77ac */ /* 0x000e220008000c00 */
[----:B------:R-:W-:Y:S02]  /*04a0*/  IADD3 R3, P0, PT, R7, UR4, RZ ;  /* 0x0000000407037c10 */ /* 0x000fe4000ff1e0ff */
[----:B------:R-:W-:Y:S01]  /*04b0*/  IADD3 R7, P2, PT, R8, UR4, RZ ;  /* 0x0000000408077c10 */ /* 0x000fe2000ff5e0ff */
[----:B------:R-:W-:Y:S01]  /*04c0*/  UIADD3 UR5, UPT, UPT, -UR5, URZ, URZ ;  /* 0x000000ff05057290 */ /* 0x000fe2000fffe1ff */
[----:B------:R-:W-:-:S03]  /*04d0*/  IADD3.X R10, PT, PT, RZ, R10, RZ, P0, !PT ;  /* 0x0000000aff0a7210 */ /* 0x000fc600007fe4ff */
[----:B------:R-:W-:Y:S01]  /*04e0*/  IMAD.X R4, RZ, RZ, R9, P2 ;  /* 0x000000ffff047224 */ /* 0x000fe200010e0609 */
[----:B0-----:R-:W-:Y:S02]  /*04f0*/  LEA R8, P1, R3, UR14, 0x2 ;  /* 0x0000000e03087c11 */ /* 0x001fe4000f8210ff */
[----:B------:R-:W-:Y:S02]  /*0500*/  LEA R2, P3, R7, UR12, 0x2 ;  /* 0x0000000c07027c11 */ /* 0x000fe4000f8610ff */
[----:B------:R-:W-:Y:S02]  /*0510*/  LEA.HI.X R9, R3, UR15, R10, 0x2, P1 ;  /* 0x0000000f03097c11 */ /* 0x000fe400088f140a */
[----:B------:R-:W-:-:S09]  /*0520*/  LEA.HI.X R7, R7, UR13, R4, 0x2, P3 ;  /* 0x0000000d07077c11 */ /* 0x000fd200098f1404 */
.L_x_6:
[----:B------:R-:W-:Y:S01]  /*0530*/  MOV R3, R7 ;  /* 0x0000000700037202 */ /* 0x000fe20000000f00 */
[----:B------:R-:W-:Y:S01]  /*0540*/  IMAD.MOV.U32 R4, RZ, RZ, R8 ;  /* 0x000000ffff047224 */ /* 0x000fe200078e0008 */
[----:B------:R-:W-:-:S04]  /*0550*/  MOV R5, R9 ;  /* 0x0000000900057202 */ /* 0x000fc80000000f00 */
[----:B------:R0:W2:Y:S04]  /*0560*/  LDG.E.CONSTANT R3, desc[UR8][R2.64] ;  /* 0x0000000802037981 */ /* 0x0000a8000c1e9900 */
[----:B------:R-:W2:Y:S01]  /*0570*/  LDG.E.CONSTANT R4, desc[UR8][R4.64] ;  /* 0x0000000804047981 */ /* 0x000ea2000c1e9900 */
[----:B------:R-:W-:Y:S01]  /*0580*/  UIADD3 UR5, UPT, UPT, UR5, 0x1, URZ ;  /* 0x0000000105057890 */ /* 0x000fe2000fffe0ff */
[----:B------:R-:W-:-:S03]  /*0590*/  IADD3 R8, P0, PT, R8, 0x4, RZ ;  /* 0x0000000408087810 */ /* 0x000fc60007f1e0ff */
[----:B------:R-:W-:Y:S01]  /*05a0*/  UISETP.NE.AND UP0, UPT, UR5, URZ, UPT ;  /* 0x000000ff0500728c */ /* 0x000fe2000bf05270 */
[----:B0-----:R-:W-:Y:S01]  /*05b0*/  IADD3 R2, P1, PT, R2, 0x4, RZ ;  /* 0x0000000402027810 */ /* 0x001fe20007f3e0ff */
[----:B------:R-:W-:-:S03]  /*05c0*/  IMAD.X R9, RZ, RZ, R9, P0 ;  /* 0x000000ffff097224 */ /* 0x000fc600000e0609 */
[----:B------:R-:W-:Y:S01]  /*05d0*/  IADD3.X R7, PT, PT, RZ, R7, RZ, P1, !PT ;  /* 0x00000007ff077210 */ /* 0x000fe20000ffe4ff */
[----:B--2---:R-:W-:-:S03]  /*05e0*/  FFMA R6, R3, R4, R6 ;  /* 0x0000000403067223 */ /* 0x004fc60000000006 */
[----:B------:R-:W-:Y:S05]  /*05f0*/  BRA.U UP0, `(.L_x_6) ;  /* 0xfffffffd00cc7547 */ /* 0x000fea000b83ffff */
.L_x_3:
[----:B------:R-:W0:Y:S02]  /*0600*/  LDC.64 R2, c[0x0][0x390] ;  /* 0x0000e400ff027b82 */ /* 0x000e240000000a00 */
[----:B0-----:R-:W-:-:S05]  /*0610*/  IMAD.WIDE R2, R0, 0x4, R2 ;  /* 0x0000000400027825 */ /* 0x001fca00078e0202 */
[----:B------:R-:W-:Y:S01]  /*0620*/  STG.E desc[UR8][R2.64], R6 ;  /* 0x0000000602007986 */ /* 0x000fe2000c101908 */
[----:B------:R-:W-:Y:S05]  /*0630*/  EXIT ;  /* 0x000000000000794d */ /* 0x000fea0003800000 */
.L_x_7:
        /* <DEDUP_REMOVED lines=12> */
.L_x_9:


//--------------------- .nv.shared._Z18retrieval_kernel_2PfS_S_PKiS1_iii --------------------------
	.section	.nv.shared._Z18retrieval_kernel_2PfS_S_PKiS1_iii,"aw",@nobits
	.sectionflags	@""
	.align	16
	.zero		1024


//--------------------- .nv.shared.reserved.0     --------------------------
	.section	.nv.shared.reserved.0,"aw",@nobits
	.weak		__nv_reservedSMEM_offset_0_alias
	.size		__nv_reservedSMEM_offset_0_alias, 0, 64
	.other		__nv_reservedSMEM_offset_0_alias,@"STO_CUDA_RESERVED_SHARED STV_DEFAULT"
__nv_reservedSMEM_offset_0_alias:
	.zero		0
	.zero		64


//--------------------- .nv.shared._Z16retrieval_kernelPKfS0_PfPKiS3_iii --------------------------
	.section	.nv.shared._Z16retrieval_kernelPKfS0_PfPKiS3_iii,"aw",@nobits
	.sectionflags	@""
	.align	16
	.zero		1024


//--------------------- .nv.constant0._Z18retrieval_kernel_2PfS_S_PKiS1_iii --------------------------
	.section	.nv.constant0._Z18retrieval_kernel_2PfS_S_PKiS1_iii,"a",@progbits
	.sectionflags	@""
	.align	4
.nv.constant0._Z18retrieval_kernel_2PfS_S_PKiS1_iii:
	.zero		948


//--------------------- .nv.constant0._Z16retrieval_kernelPKfS0_PfPKiS3_iii --------------------------
	.section	.nv.constant0._Z16retrieval_kernelPKfS0_PfPKiS3_iii,"a",@progbits
	.sectionflags	@""
	.align	4
.nv.constant0._Z16retrieval_kernelPKfS0_PfPKiS3_iii:
	.zero		948


//--------------------- SYMBOLS --------------------------

	.type		.nv.reservedSmem.offset0,@object
	.size		.nv.reservedSmem.offset0,0x4
	.type		.nv.reservedSmem.cap,@object
	.size		.nv.reservedSmem.cap,0x4
